	.headerflags	@"EF_CUDA_TEXMODE_UNIFIED EF_CUDA_64BIT_ADDRESS EF_CUDA_ACCELERATORS EF_CUDA_SM90 EF_CUDA_VIRTUAL_SM(EF_CUDA_SM90)"
	.elftype	@"ET_EXEC"


//--------------------- .nv.info                  --------------------------
	.section	.nv.info,"",@"SHT_CUDA_INFO"
	.align	4


	//----- nvinfo : EIATTR_REGCOUNT
	.align		4
        /*0000*/ 	.byte	0x04, 0x2f
        /*0002*/ 	.short	(.L_3 - .L_2)
	.align		4
.L_2:
        /*0004*/ 	.word	index@(triton_poi_fused__native_batch_norm_legit_no_training_sigmoid_16)
        /*0008*/ 	.word	0x00000017


	//----- nvinfo : EIATTR_MIN_STACK_SIZE
	.align		4
.L_3:
        /*000c*/ 	.byte	0x04, 0x12
        /*000e*/ 	.short	(.L_5 - .L_4)
	.align		4
.L_4:
        /*0010*/ 	.word	index@(triton_poi_fused__native_batch_norm_legit_no_training_sigmoid_16)
        /*0014*/ 	.word	0x00000000


	//----- nvinfo : EIATTR_FRAME_SIZE
	.align		4
.L_5:
        /*0018*/ 	.byte	0x04, 0x11
        /*001a*/ 	.short	(.L_7 - .L_6)
	.align		4
.L_6:
        /*001c*/ 	.word	index@(triton_poi_fused__native_batch_norm_legit_no_training_sigmoid_16)
        /*0020*/ 	.word	0x00000000


	//----- nvinfo : EIATTR_MIN_STACK_SIZE
	.align		4
.L_7:
        /*0024*/ 	.byte	0x04, 0x12
        /*0026*/ 	.short	(.L_9 - .L_8)
	.align		4
.L_8:
        /*0028*/ 	.word	index@(triton_poi_fused__native_batch_norm_legit_no_training_sigmoid_16)
        /*002c*/ 	.word	0x00000000
.L_9:


//--------------------- .nv.info.triton_poi_fused__native_batch_norm_legit_no_training_sigmoid_16 --------------------------
	.section	.nv.info.triton_poi_fused__native_batch_norm_legit_no_training_sigmoid_16,"",@"SHT_CUDA_INFO"
	.sectionflags	@""
	.align	4


	//----- nvinfo : EIATTR_CUDA_API_VERSION
	.align		4
        /*0000*/ 	.byte	0x04, 0x37
        /*0002*/ 	.short	(.L_11 - .L_10)
.L_10:
        /*0004*/ 	.word	0x0000007c


	//----- nvinfo : EIATTR_KPARAM_INFO
	.align		4
.L_11:
        /*0008*/ 	.byte	0x04, 0x17
        /*000a*/ 	.short	(.L_13 - .L_12)
.L_12:
        /*000c*/ 	.word	0x00000000
        /*0010*/ 	.short	0x0006
        /*0012*/ 	.short	0x0030
        /*0014*/ 	.byte	0x00, 0xf0, 0x11, 0x00


	//----- nvinfo : EIATTR_KPARAM_INFO
	.align		4
.L_13:
        /*0018*/ 	.byte	0x04, 0x17
        /*001a*/ 	.short	(.L_15 - .L_14)
.L_14:
        /*001c*/ 	.word	0x00000000
        /*0020*/ 	.short	0x0005
        /*0022*/ 	.short	0x0028
        /*0024*/ 	.byte	0x00, 0xf4, 0x21, 0x00


	//----- nvinfo : EIATTR_KPARAM_INFO
	.align		4
.L_15:
        /*0028*/ 	.byte	0x04, 0x17
        /*002a*/ 	.short	(.L_17 - .L_16)
.L_16:
        /*002c*/ 	.word	0x00000000
        /*0030*/ 	.short	0x0004
        /*0032*/ 	.short	0x0020
        /*0034*/ 	.byte	0x00, 0xf4, 0x21, 0x00


	//----- nvinfo : EIATTR_KPARAM_INFO
	.align		4
.L_17:
        /*0038*/ 	.byte	0x04, 0x17
        /*003a*/ 	.short	(.L_19 - .L_18)
.L_18:
        /*003c*/ 	.word	0x00000000
        /*0040*/ 	.short	0x0003
        /*0042*/ 	.short	0x0018
        /*0044*/ 	.byte	0x00, 0xf4, 0x21, 0x00


	//----- nvinfo : EIATTR_KPARAM_INFO
	.align		4
.L_19:
        /*0048*/ 	.byte	0x04, 0x17
        /*004a*/ 	.short	(.L_21 - .L_20)
.L_20:
        /*004c*/ 	.word	0x00000000
        /*0050*/ 	.short	0x0002
        /*0052*/ 	.short	0x0010
        /*0054*/ 	.byte	0x00, 0xf4, 0x21, 0x00


	//----- nvinfo : EIATTR_KPARAM_INFO
	.align		4
.L_21:
        /*0058*/ 	.byte	0x04, 0x17
        /*005a*/ 	.short	(.L_23 - .L_22)
.L_22:
        /*005c*/ 	.word	0x00000000
        /*0060*/ 	.short	0x0001
        /*0062*/ 	.short	0x0008
        /*0064*/ 	.byte	0x00, 0xf4, 0x21, 0x00


	//----- nvinfo : EIATTR_KPARAM_INFO
	.align		4
.L_23:
        /*0068*/ 	.byte	0x04, 0x17
        /*006a*/ 	.short	(.L_25 - .L_24)
.L_24:
        /*006c*/ 	.word	0x00000000
        /*0070*/ 	.short	0x0000
        /*0072*/ 	.short	0x0000
        /*0074*/ 	.byte	0x00, 0xf4, 0x21, 0x00


	//----- nvinfo : EIATTR_SPARSE_MMA_MASK
	.align		4
.L_25:
        /*0078*/ 	.byte	0x03, 0x50
        /*007a*/ 	.short	0x0000


	//----- nvinfo : EIATTR_MAXREG_COUNT
	.align		4
        /*007c*/ 	.byte	0x03, 0x1b
        /*007e*/ 	.short	0x00ff


	//----- nvinfo : EIATTR_EXIT_INSTR_OFFSETS
	.align		4
        /*0080*/ 	.byte	0x04, 0x1c
        /*0082*/ 	.short	(.L_27 - .L_26)


	//   ....[0]....
.L_26:
        /*0084*/ 	.word	0x00000550


	//   ....[1]....
        /*0088*/ 	.word	0x00000570


	//----- nvinfo : EIATTR_REQNTID
	.align		4
.L_27:
        /*008c*/ 	.byte	0x04, 0x10
        /*008e*/ 	.short	(.L_29 - .L_28)
.L_28:
        /*0090*/ 	.word	0x00000080
        /*0094*/ 	.word	0x00000001
        /*0098*/ 	.word	0x00000001


	//----- nvinfo : EIATTR_CBANK_PARAM_SIZE
	.align		4
.L_29:
        /*009c*/ 	.byte	0x03, 0x19
        /*009e*/ 	.short	0x0034


	//----- nvinfo : EIATTR_PARAM_CBANK
	.align		4
        /*00a0*/ 	.byte	0x04, 0x0a
        /*00a2*/ 	.short	(.L_31 - .L_30)
	.align		4
.L_30:
        /*00a4*/ 	.word	index@(.nv.constant0.triton_poi_fused__native_batch_norm_legit_no_training_sigmoid_16)
        /*00a8*/ 	.short	0x0210
        /*00aa*/ 	.short	0x0034


	//----- nvinfo : EIATTR_SW_WAR
	.align		4
.L_31:
        /*00ac*/ 	.byte	0x04, 0x36
        /*00ae*/ 	.short	(.L_33 - .L_32)
.L_32:
        /*00b0*/ 	.word	0x00000008
.L_33:


//--------------------- .nv.callgraph             --------------------------
	.section	.nv.callgraph,"",@"SHT_CUDA_CALLGRAPH"
	.align	4
	.sectionentsize	8
	.align		4
        /*0000*/ 	.word	0x00000000
	.align		4
        /*0004*/ 	.word	0xffffffff
	.align		4
        /*0008*/ 	.word	0x00000000
	.align		4
        /*000c*/ 	.word	0xfffffffe
	.align		4
        /*0010*/ 	.word	0x00000000
	.align		4
        /*0014*/ 	.word	0xfffffffd
	.align		4
        /*0018*/ 	.word	0x00000000
	.align		4
        /*001c*/ 	.word	0xfffffffc


//--------------------- .nv.constant4             --------------------------
	.section	.nv.constant4,"a",@progbits
	.align	8
	.align		8
.nv.constant4:
        /*0000*/ 	.dword	_$_str
	.align		8
        /*0008*/ 	.dword	_$_str_$_2


//--------------------- .text.triton_poi_fused__native_batch_norm_legit_no_training_sigmoid_16 --------------------------
	.section	.text.triton_poi_fused__native_batch_norm_legit_no_training_sigmoid_16,"ax",@progbits
	.align	128
        .global         triton_poi_fused__native_batch_norm_legit_no_training_sigmoid_16
        .type           triton_poi_fused__native_batch_norm_legit_no_training_sigmoid_16,@function
        .size           triton_poi_fused__native_batch_norm_legit_no_training_sigmoid_16,(.L_x_1 - triton_poi_fused__native_batch_norm_legit_no_training_sigmoid_16)
        .other          triton_poi_fused__native_batch_norm_legit_no_training_sigmoid_16,@"STO_CUDA_ENTRY STV_DEFAULT"
triton_poi_fused__native_batch_norm_legit_no_training_sigmoid_16:
.text.triton_poi_fused__native_batch_norm_legit_no_training_sigmoid_16:
[----:B------:R-:W0:Y:S01]  /*0000*/  LDC R1, c[0x0][0x28] ;  /* 0x00000a00ff017b82 */ /* 0x000e220000000800 */
[----:B------:R-:W1:Y:S07]  /*0010*/  S2R R0, SR_TID.X ;  /* 0x0000000000007919 */ /* 0x000e6e0000002100 */
[----:B------:R-:W2:Y:S01]  /*0020*/  LDC.64 R8, c[0x0][0x220] ;  /* 0x00008800ff087b82 */ /* 0x000ea20000000a00 */
[----:B------:R-:W-:Y:S01]  /*0030*/  ULDC.64 UR4, c[0x0][0x208] ;  /* 0x0000820000047ab9 */ /* 0x000fe20000000a00 */
[----:B------:R-:W3:Y:S06]  /*0040*/  S2R R3, SR_CTAID.X ;  /* 0x0000000000037919 */ /* 0x000eec0000002500 */
[----:B------:R-:W4:Y:S08]  /*0050*/  LDC.64 R14, c[0x0][0x218] ;  /* 0x00008600ff0e7b82 */ /* 0x000f300000000a00 */
[----:B------:R-:W5:Y:S08]  /*0060*/  LDC.64 R12, c[0x0][0x210] ;  /* 0x00008400ff0c7b82 */ /* 0x000f700000000a00 */
[----:B------:R-:W5:Y:S01]  /*0070*/  LDC.64 R16, c[0x0][0x228] ;  /* 0x00008a00ff107b82 */ /* 0x000f620000000a00 */
[----:B-1----:R-:W-:-:S07]  /*0080*/  SHF.L.U32 R0, R0, 0x1, RZ ;  /* 0x0000000100007819 */ /* 0x002fce00000006ff */
[----:B------:R-:W1:Y:S01]  /*0090*/  LDC.64 R18, c[0x0][0x230] ;  /* 0x00008c00ff127b82 */ /* 0x000e620000000a00 */
[----:B------:R-:W-:-:S04]  /*00a0*/  LOP3.LUT R0, R0, 0xfe, RZ, 0xc0, !PT ;  /* 0x000000fe00007812 */ /* 0x000fc800078ec0ff */
[----:B---3--:R-:W-:-:S04]  /*00b0*/  LEA R0, R3, R0, 0x8 ;  /* 0x0000000003007211 */ /* 0x008fc800078e40ff */
[C---:B------:R-:W-:Y:S01]  /*00c0*/  ISETP.GE.AND P0, PT, R0.reuse, 0xa0, PT ;  /* 0x000000a00000780c */ /* 0x040fe20003f06270 */
[----:B------:R-:W-:-:S05]  /*00d0*/  IMAD.HI R2, R0, 0x66666667, RZ ;  /* 0x6666666700027827 */ /* 0x000fca00078e02ff */
[----:B------:R-:W-:-:S04]  /*00e0*/  SHF.R.U32.HI R3, RZ, 0x1f, R2 ;  /* 0x0000001fff037819 */ /* 0x000fc80000011602 */
[----:B------:R-:W-:-:S05]  /*00f0*/  LEA.HI.SX32 R3, R2, R3, 0x1c ;  /* 0x0000000302037211 */ /* 0x000fca00078fe2ff */
[----:B------:R-:W-:Y:S01]  /*0100*/  IMAD R11, R3, -0x28, R0 ;  /* 0xffffffd8030b7824 */ /* 0x000fe200078e0200 */
[----:B------:R-:W-:-:S03]  /*0110*/  CS2R R2, SRZ ;  /* 0x0000000000027805 */ /* 0x000fc6000001ff00 */
[----:B--2---:R-:W-:-:S05]  /*0120*/  IMAD.WIDE R8, R11, 0x4, R8 ;  /* 0x000000040b087825 */ /* 0x004fca00078e0208 */
[----:B------:R2:W3:Y:S01]  /*0130*/  @!P0 LDG.E.EL.64 R2, desc[UR4][R8.64] ;  /* 0x0000000408028981 */ /* 0x0004e2000c2e1b00 */
[----:B------:R-:W-:Y:S02]  /*0140*/  CS2R R4, SRZ ;  /* 0x0000000000047805 */ /* 0x000fe4000001ff00 */
[----:B------:R-:W-:Y:S01]  /*0150*/  CS2R R6, SRZ ;  /* 0x0000000000067805 */ /* 0x000fe2000001ff00 */
[----:B----4-:R-:W-:-:S04]  /*0160*/  IMAD.WIDE R14, R11, 0x4, R14 ;  /* 0x000000040b0e7825 */ /* 0x010fc800078e020e */
[----:B-----5:R-:W-:Y:S01]  /*0170*/  IMAD.WIDE R12, R0, 0x4, R12 ;  /* 0x00000004000c7825 */ /* 0x020fe200078e020c */
[----:B------:R4:W5:Y:S03]  /*0180*/  @!P0 LDG.E.EL.64 R4, desc[UR4][R14.64] ;  /* 0x000000040e048981 */ /* 0x000966000c2e1b00 */
[C---:B0-----:R-:W-:Y:S01]  /*0190*/  IMAD.WIDE R16, R11.reuse, 0x4, R16 ;  /* 0x000000040b107825 */ /* 0x041fe200078e0210 */
[----:B------:R0:W5:Y:S01]  /*01a0*/  @!P0 LDG.E.64 R6, desc[UR4][R12.64] ;  /* 0x000000040c068981 */ /* 0x000162000c1e1b00 */
[----:B--2---:R-:W-:Y:S02]  /*01b0*/  CS2R R8, SRZ ;  /* 0x0000000000087805 */ /* 0x004fe4000001ff00 */
[----:B-1----:R-:W-:Y:S01]  /*01c0*/  IMAD.WIDE R18, R11, 0x4, R18 ;  /* 0x000000040b127825 */ /* 0x002fe200078e0212 */
[----:B------:R-:W-:-:S04]  /*01d0*/  CS2R R10, SRZ ;  /* 0x00000000000a7805 */ /* 0x000fc8000001ff00 */
[----:B------:R-:W2:Y:S04]  /*01e0*/  @!P0 LDG.E.EL.64 R8, desc[UR4][R18.64] ;  /* 0x0000000412088981 */ /* 0x000ea8000c2e1b00 */
[----:B------:R-:W2:Y:S01]  /*01f0*/  @!P0 LDG.E.EL.64 R10, desc[UR4][R16.64] ;  /* 0x00000004100a8981 */ /* 0x000ea2000c2e1b00 */
[----:B---3--:R-:W-:Y:S01]  /*0200*/  FADD R2, R2, 9.9999997473787516356e-06 ;  /* 0x3727c5ac02027421 */ /* 0x008fe20000000000 */
[----:B------:R-:W-:-:S03]  /*0210*/  FADD R3, R3, 9.9999997473787516356e-06 ;  /* 0x3727c5ac03037421 */ /* 0x000fc60000000000 */
[----:B------:R-:W1:Y:S08]  /*0220*/  MUFU.SQRT R20, R2 ;  /* 0x0000000200147308 */ /* 0x000e700000002000 */
[----:B----4-:R-:W3:Y:S01]  /*0230*/  MUFU.SQRT R14, R3 ;  /* 0x00000003000e7308 */ /* 0x010ee20000002000 */
[C---:B-1----:R-:W-:Y:S02]  /*0240*/  FSETP.GT.AND P1, PT, R20.reuse, 8.50705917302346158658e+37, PT ;  /* 0x7e8000001400780b */ /* 0x042fe40003f24000 */
[----:B------:R-:W-:-:S02]  /*0250*/  FSETP.GEU.AND P3, PT, R20, 1.175494350822287508e-38, PT ;  /* 0x008000001400780b */ /* 0x000fc40003f6e000 */
[C---:B---3--:R-:W-:Y:S02]  /*0260*/  FSETP.GT.AND P2, PT, R14.reuse, 8.50705917302346158658e+37, PT ;  /* 0x7e8000000e00780b */ /* 0x048fe40003f44000 */
[----:B------:R-:W-:-:S07]  /*0270*/  FSETP.GEU.AND P4, PT, R14, 1.175494350822287508e-38, PT ;  /* 0x008000000e00780b */ /* 0x000fce0003f8e000 */
[----:B------:R-:W-:Y:S01]  /*0280*/  @P1 FMUL R20, R20, 0.25 ;  /* 0x3e80000014141820 */ /* 0x000fe20000400000 */
[----:B------:R-:W-:-:S03]  /*0290*/  HFMA2.MMA R2, -RZ, RZ, 1.625, 0 ;  /* 0x3e800000ff027435 */ /* 0x000fc600000001ff */
[----:B------:R-:W-:Y:S01]  /*02a0*/  @!P3 FMUL R20, R20, 16777216 ;  /* 0x4b8000001414b820 */ /* 0x000fe20000400000 */
[----:B------:R-:W-:-:S04]  /*02b0*/  @P2 FMUL R14, R14, 0.25 ;  /* 0x3e8000000e0e2820 */ /* 0x000fc80000400000 */
[----:B------:R-:W-:Y:S01]  /*02c0*/  @!P4 FMUL R14, R14, 16777216 ;  /* 0x4b8000000e0ec820 */ /* 0x000fe20000400000 */
[----:B------:R-:W1:Y:S01]  /*02d0*/  MUFU.RCP R20, R20 ;  /* 0x0000001400147308 */ /* 0x000e620000001000 */
[----:B------:R-:W-:-:S07]  /*02e0*/  FSEL R3, R2, 1, P1 ;  /* 0x3f80000002037808 */ /* 0x000fce0000800000 */
[----:B------:R-:W3:Y:S01]  /*02f0*/  MUFU.RCP R14, R14 ;  /* 0x0000000e000e7308 */ /* 0x000ee20000001000 */
[----:B0-----:R-:W-:Y:S01]  /*0300*/  FSEL R13, R2, 1, P2 ;  /* 0x3f800000020d7808 */ /* 0x001fe20001000000 */
[----:B------:R-:W-:Y:S01]  /*0310*/  @!P3 FMUL R3, R3, 16777216 ;  /* 0x4b8000000303b820 */ /* 0x000fe20000400000 */
[----:B-----5:R-:W-:-:S03]  /*0320*/  FADD R4, -R4, R6 ;  /* 0x0000000604047221 */ /* 0x020fc60000000100 */
[----:B------:R-:W-:Y:S01]  /*0330*/  @!P4 FMUL R13, R13, 16777216 ;  /* 0x4b8000000d0dc820 */ /* 0x000fe20000400000 */
[----:B-1----:R-:W-:Y:S01]  /*0340*/  FMUL R3, R20, R3 ;  /* 0x0000000314037220 */ /* 0x002fe20000400000 */
[----:B------:R-:W-:-:S03]  /*0350*/  FADD R5, -R5, R7 ;  /* 0x0000000705057221 */ /* 0x000fc60000000100 */
[----:B------:R-:W-:Y:S01]  /*0360*/  FMUL R3, R4, R3 ;  /* 0x0000000304037220 */ /* 0x000fe20000400000 */
[----:B---3--:R-:W-:-:S04]  /*0370*/  FMUL R6, R14, R13 ;  /* 0x0000000d0e067220 */ /* 0x008fc80000400000 */
[----:B------:R-:W-:Y:S01]  /*0380*/  FMUL R6, R5, R6 ;  /* 0x0000000605067220 */ /* 0x000fe20000400000 */
[----:B--2---:R-:W-:-:S03]  /*0390*/  FFMA R3, R3, R10, R8 ;  /* 0x0000000a03037223 */ /* 0x004fc60000000008 */
[----:B------:R-:W-:Y:S01]  /*03a0*/  FFMA R6, R6, R11, R9 ;  /* 0x0000000b06067223 */ /* 0x000fe20000000009 */
[----:B------:R-:W-:-:S03]  /*03b0*/  FADD R3, RZ, -R3 ;  /* 0x80000003ff037221 */ /* 0x000fc60000000000 */
[----:B------:R-:W-:Y:S01]  /*03c0*/  FADD R6, RZ, -R6 ;  /* 0x80000006ff067221 */ /* 0x000fe20000000000 */
[----:B------:R-:W-:-:S03]  /*03d0*/  FMUL R3, R3, 1.4426950216293334961 ;  /* 0x3fb8aa3b03037820 */ /* 0x000fc60000400000 */
[----:B------:R-:W-:Y:S02]  /*03e0*/  FMUL R6, R6, 1.4426950216293334961 ;  /* 0x3fb8aa3b06067820 */ /* 0x000fe40000400000 */
[----:B------:R-:W-:-:S03]  /*03f0*/  FSETP.GEU.AND P1, PT, R3, -126, PT ;  /* 0xc2fc00000300780b */ /* 0x000fc60003f2e000 */
[----:B------:R-:W-:-:S10]  /*0400*/  FSETP.GEU.AND P2, PT, R6, -126, PT ;  /* 0xc2fc00000600780b */ /* 0x000fd40003f4e000 */
[----:B------:R-:W-:-:S03]  /*0410*/  @!P1 FMUL R3, R3, 0.5 ;  /* 0x3f00000003039820 */ /* 0x000fc60000400000 */
[----:B------:R-:W-:Y:S01]  /*0420*/  @!P2 FMUL R6, R6, 0.5 ;  /* 0x3f0000000606a820 */ /* 0x000fe20000400000 */
[----:B------:R-:W0:Y:S08]  /*0430*/  MUFU.EX2 R4, R3 ;  /* 0x0000000300047308 */ /* 0x000e300000000800 */
[----:B------:R-:W1:Y:S01]  /*0440*/  MUFU.EX2 R5, R6 ;  /* 0x0000000600057308 */ /* 0x000e620000000800 */
[----:B0-----:R-:W-:-:S04]  /*0450*/  @!P1 FMUL R4, R4, R4 ;  /* 0x0000000404049220 */ /* 0x001fc80000400000 */
[----:B------:R-:W-:Y:S01]  /*0460*/  FADD R7, R4, 1 ;  /* 0x3f80000004077421 */ /* 0x000fe20000000000 */
[----:B-1----:R-:W-:-:S04]  /*0470*/  @!P2 FMUL R5, R5, R5 ;  /* 0x000000050505a220 */ /* 0x002fc80000400000 */
[----:B------:R-:W-:Y:S01]  /*0480*/  FADD R8, R5, 1 ;  /* 0x3f80000005087421 */ /* 0x000fe20000000000 */
[----:B------:R-:W-:Y:S01]  /*0490*/  FSETP.GT.AND P1, PT, R7, 8.50705917302346158658e+37, PT ;  /* 0x7e8000000700780b */ /* 0x000fe20003f24000 */
[----:B------:R-:W0:Y:S03]  /*04a0*/  LDC.64 R4, c[0x0][0x238] ;  /* 0x00008e00ff047b82 */ /* 0x000e260000000a00 */
[----:B------:R-:W-:-:S09]  /*04b0*/  FSETP.GT.AND P2, PT, R8, 8.50705917302346158658e+37, PT ;  /* 0x7e8000000800780b */ /* 0x000fd20003f44000 */
[----:B------:R-:W-:-:S04]  /*04c0*/  @P1 FMUL R7, R7, 0.25 ;  /* 0x3e80000007071820 */ /* 0x000fc80000400000 */
[----:B------:R-:W-:Y:S02]  /*04d0*/  @P2 FMUL R8, R8, 0.25 ;  /* 0x3e80000008082820 */ /* 0x000fe40000400000 */
[----:B------:R-:W1:Y:S08]  /*04e0*/  MUFU.RCP R7, R7 ;  /* 0x0000000700077308 */ /* 0x000e700000001000 */
[----:B------:R-:W2:Y:S01]  /*04f0*/  MUFU.RCP R8, R8 ;  /* 0x0000000800087308 */ /* 0x000ea20000001000 */
[----:B------:R-:W-:-:S02]  /*0500*/  FSEL R6, R2, 1, P1 ;  /* 0x3f80000002067808 */ /* 0x000fc40000800000 */
[----:B------:R-:W-:Y:S01]  /*0510*/  FSEL R9, R2, 1, P2 ;  /* 0x3f80000002097808 */ /* 0x000fe20001000000 */
[----:B0-----:R-:W-:-:S04]  /*0520*/  IMAD.WIDE R2, R0, 0x4, R4 ;  /* 0x0000000400027825 */ /* 0x001fc800078e0204 */
[----:B-1----:R-:W-:Y:S01]  /*0530*/  FMUL R4, R7, R6 ;  /* 0x0000000607047220 */ /* 0x002fe20000400000 */
[----:B--2---:R-:W-:Y:S01]  /*0540*/  FMUL R5, R8, R9 ;  /* 0x0000000908057220 */ /* 0x004fe20000400000 */
[----:B------:R-:W-:Y:S06]  /*0550*/  @P0 EXIT ;  /* 0x000000000000094d */ /* 0x000fec0003800000 */
[----:B------:R-:W-:Y:S01]  /*0560*/  STG.E.64 desc[UR4][R2.64], R4 ;  /* 0x0000000402007986 */ /* 0x000fe2000c101b04 */
[----:B------:R-:W-:Y:S05]  /*0570*/  EXIT ;  /* 0x000000000000794d */ /* 0x000fea0003800000 */
.L_x_0:
[----:B------:R-:W-:-:S00]  /*0580*/  BRA `(.L_x_0) ;  /* 0xfffffffc00fc7947 */ /* 0x000fc0000383ffff */
[----:B------:R-:W-:-:S00]  /*0590*/  NOP ;  /* 0x0000000000007918 */ /* 0x000fc00000000000 */
        /* <DEDUP_REMOVED lines=14> */
.L_x_1:


//--------------------- .nv.global.init           --------------------------
	.section	.nv.global.init,"aw",@progbits
.nv.global.init:
	.type		_$_str,@object
	.size		_$_str,(_$_str_$_2 - _$_str)
_$_str:
        /*0000*/ 	.byte	0x5f, 0x5f, 0x43, 0x55, 0x44, 0x41, 0x5f, 0x46, 0x54, 0x5a, 0x00
	.type		_$_str_$_2,@object
	.size		_$_str_$_2,(.L_1 - _$_str_$_2)
_$_str_$_2:
        /*000b*/ 	.byte	0x5f, 0x5f, 0x43, 0x55, 0x44, 0x41, 0x5f, 0x50, 0x52, 0x45, 0x43, 0x5f, 0x53, 0x51, 0x52, 0x54
        /*001b*/ 	.byte	0x00
.L_1:


//--------------------- .nv.constant0.triton_poi_fused__native_batch_norm_legit_no_training_sigmoid_16 --------------------------
	.section	.nv.constant0.triton_poi_fused__native_batch_norm_legit_no_training_sigmoid_16,"a",@progbits
	.sectionflags	@""
	.align	4
.nv.constant0.triton_poi_fused__native_batch_norm_legit_no_training_sigmoid_16:
	.zero		580
